	.headerflags	@"EF_CUDA_TEXMODE_UNIFIED EF_CUDA_64BIT_ADDRESS EF_CUDA_ACCELERATORS EF_CUDA_SM90 EF_CUDA_VIRTUAL_SM(EF_CUDA_SM90)"
	.elftype	@"ET_EXEC"


//--------------------- .nv.info                  --------------------------
	.section	.nv.info,"",@"SHT_CUDA_INFO"
	.align	4


	//----- nvinfo : EIATTR_REGCOUNT
	.align		4
        /*0000*/ 	.byte	0x04, 0x2f
        /*0002*/ 	.short	(.L_1 - .L_0)
	.align		4
.L_0:
        /*0004*/ 	.word	index@(triton_poi_fused_leaky_relu_26)
        /*0008*/ 	.word	0x0000000e


	//----- nvinfo : EIATTR_MIN_STACK_SIZE
	.align		4
.L_1:
        /*000c*/ 	.byte	0x04, 0x12
        /*000e*/ 	.short	(.L_3 - .L_2)
	.align		4
.L_2:
        /*0010*/ 	.word	index@(triton_poi_fused_leaky_relu_26)
        /*0014*/ 	.word	0x00000000


	//----- nvinfo : EIATTR_FRAME_SIZE
	.align		4
.L_3:
        /*0018*/ 	.byte	0x04, 0x11
        /*001a*/ 	.short	(.L_5 - .L_4)
	.align		4
.L_4:
        /*001c*/ 	.word	index@(triton_poi_fused_leaky_relu_26)
        /*0020*/ 	.word	0x00000000


	//----- nvinfo : EIATTR_MIN_STACK_SIZE
	.align		4
.L_5:
        /*0024*/ 	.byte	0x04, 0x12
        /*0026*/ 	.short	(.L_7 - .L_6)
	.align		4
.L_6:
        /*0028*/ 	.word	index@(triton_poi_fused_leaky_relu_26)
        /*002c*/ 	.word	0x00000000
.L_7:


//--------------------- .nv.info.triton_poi_fused_leaky_relu_26 --------------------------
	.section	.nv.info.triton_poi_fused_leaky_relu_26,"",@"SHT_CUDA_INFO"
	.sectionflags	@""
	.align	4


	//----- nvinfo : EIATTR_CUDA_API_VERSION
	.align		4
        /*0000*/ 	.byte	0x04, 0x37
        /*0002*/ 	.short	(.L_9 - .L_8)
.L_8:
        /*0004*/ 	.word	0x0000007c


	//----- nvinfo : EIATTR_KPARAM_INFO
	.align		4
.L_9:
        /*0008*/ 	.byte	0x04, 0x17
        /*000a*/ 	.short	(.L_11 - .L_10)
.L_10:
        /*000c*/ 	.word	0x00000000
        /*0010*/ 	.short	0x0001
        /*0012*/ 	.short	0x0008
        /*0014*/ 	.byte	0x00, 0xf0, 0x11, 0x00


	//----- nvinfo : EIATTR_KPARAM_INFO
	.align		4
.L_11:
        /*0018*/ 	.byte	0x04, 0x17
        /*001a*/ 	.short	(.L_13 - .L_12)
.L_12:
        /*001c*/ 	.word	0x00000000
        /*0020*/ 	.short	0x0000
        /*0022*/ 	.short	0x0000
        /*0024*/ 	.byte	0x00, 0xf4, 0x21, 0x00


	//----- nvinfo : EIATTR_SPARSE_MMA_MASK
	.align		4
.L_13:
        /*0028*/ 	.byte	0x03, 0x50
        /*002a*/ 	.short	0x0000


	//----- nvinfo : EIATTR_MAXREG_COUNT
	.align		4
        /*002c*/ 	.byte	0x03, 0x1b
        /*002e*/ 	.short	0x00ff


	//----- nvinfo : EIATTR_EXIT_INSTR_OFFSETS
	.align		4
        /*0030*/ 	.byte	0x04, 0x1c
        /*0032*/ 	.short	(.L_15 - .L_14)


	//   ....[0]....
.L_14:
        /*0034*/ 	.word	0x000001d0


	//----- nvinfo : EIATTR_REQNTID
	.align		4
.L_15:
        /*0038*/ 	.byte	0x04, 0x10
        /*003a*/ 	.short	(.L_17 - .L_16)
.L_16:
        /*003c*/ 	.word	0x00000080
        /*0040*/ 	.word	0x00000001
        /*0044*/ 	.word	0x00000001


	//----- nvinfo : EIATTR_CBANK_PARAM_SIZE
	.align		4
.L_17:
        /*0048*/ 	.byte	0x03, 0x19
        /*004a*/ 	.short	0x000c


	//----- nvinfo : EIATTR_PARAM_CBANK
	.align		4
        /*004c*/ 	.byte	0x04, 0x0a
        /*004e*/ 	.short	(.L_19 - .L_18)
	.align		4
.L_18:
        /*0050*/ 	.word	index@(.nv.constant0.triton_poi_fused_leaky_relu_26)
        /*0054*/ 	.short	0x0210
        /*0056*/ 	.short	0x000c


	//----- nvinfo : EIATTR_SW_WAR
	.align		4
.L_19:
        /*0058*/ 	.byte	0x04, 0x36
        /*005a*/ 	.short	(.L_21 - .L_20)
.L_20:
        /*005c*/ 	.word	0x00000008
.L_21:


//--------------------- .nv.callgraph             --------------------------
	.section	.nv.callgraph,"",@"SHT_CUDA_CALLGRAPH"
	.align	4
	.sectionentsize	8
	.align		4
        /*0000*/ 	.word	0x00000000
	.align		4
        /*0004*/ 	.word	0xffffffff
	.align		4
        /*0008*/ 	.word	0x00000000
	.align		4
        /*000c*/ 	.word	0xfffffffe
	.align		4
        /*0010*/ 	.word	0x00000000
	.align		4
        /*0014*/ 	.word	0xfffffffd
	.align		4
        /*0018*/ 	.word	0x00000000
	.align		4
        /*001c*/ 	.word	0xfffffffc


//--------------------- .text.triton_poi_fused_leaky_relu_26 --------------------------
	.section	.text.triton_poi_fused_leaky_relu_26,"ax",@progbits
	.align	128
        .global         triton_poi_fused_leaky_relu_26
        .type           triton_poi_fused_leaky_relu_26,@function
        .size           triton_poi_fused_leaky_relu_26,(.L_x_1 - triton_poi_fused_leaky_relu_26)
        .other          triton_poi_fused_leaky_relu_26,@"STO_CUDA_ENTRY STV_DEFAULT"
triton_poi_fused_leaky_relu_26:
.text.triton_poi_fused_leaky_relu_26:
[----:B------:R-:W-:Y:S01]  /*0000*/  LDC R1, c[0x0][0x28] ;  /* 0x00000a00ff017b82 */ /* 0x000fe20000000800 */
[----:B------:R-:W1:Y:S07]  /*0010*/  S2R R0, SR_TID.X ;  /* 0x0000000000007919 */ /* 0x000e6e0000002100 */
[----:B------:R-:W2:Y:S01]  /*0020*/  LDC.64 R2, c[0x0][0x210] ;  /* 0x00008400ff027b82 */ /* 0x000ea20000000a00 */
[----:B------:R-:W-:Y:S01]  /*0030*/  ULDC.64 UR4, c[0x0][0x208] ;  /* 0x0000820000047ab9 */ /* 0x000fe20000000a00 */
[----:B------:R-:W3:Y:S01]  /*0040*/  S2R R5, SR_CTAID.X ;  /* 0x0000000000057919 */ /* 0x000ee20000002500 */
[----:B-1----:R-:W-:-:S04]  /*0050*/  SHF.L.U32 R0, R0, 0x2, RZ ;  /* 0x0000000200007819 */ /* 0x002fc800000006ff */
[----:B------:R-:W-:-:S04]  /*0060*/  LOP3.LUT R0, R0, 0x1fc, RZ, 0xc0, !PT ;  /* 0x000001fc00007812 */ /* 0x000fc800078ec0ff */
[----:B---3--:R-:W-:-:S05]  /*0070*/  LEA R5, R5, R0, 0xa ;  /* 0x0000000005057211 */ /* 0x008fca00078e50ff */
[----:B--2---:R-:W-:-:S05]  /*0080*/  IMAD.WIDE R2, R5, 0x4, R2 ;  /* 0x0000000405027825 */ /* 0x004fca00078e0202 */
[----:B------:R-:W2:Y:S04]  /*0090*/  LDG.E.128 R4, desc[UR4][R2.64] ;  /* 0x0000000402047981 */ /* 0x000ea8000c1e1d00 */
[----:B------:R-:W3:Y:S01]  /*00a0*/  LDG.E.128 R8, desc[UR4][R2.64+0x800] ;  /* 0x0008000402087981 */ /* 0x000ee2000c1e1d00 */
[----:B--2---:R-:W-:Y:S02]  /*00b0*/  FSETP.GT.AND P6, PT, R4, RZ, PT ;  /* 0x000000ff0400720b */ /* 0x004fe40003fc4000 */
[----:B------:R-:W-:Y:S02]  /*00c0*/  FSETP.GT.AND P5, PT, R5, RZ, PT ;  /* 0x000000ff0500720b */ /* 0x000fe40003fa4000 */
[----:B------:R-:W-:Y:S02]  /*00d0*/  FSETP.GT.AND P4, PT, R6, RZ, PT ;  /* 0x000000ff0600720b */ /* 0x000fe40003f84000 */
[----:B------:R-:W-:-:S02]  /*00e0*/  FSETP.GT.AND P3, PT, R7, RZ, PT ;  /* 0x000000ff0700720b */ /* 0x000fc40003f64000 */
[----:B---3--:R-:W-:Y:S02]  /*00f0*/  FSETP.GT.AND P2, PT, R8, RZ, PT ;  /* 0x000000ff0800720b */ /* 0x008fe40003f44000 */
[----:B------:R-:W-:Y:S02]  /*0100*/  FSETP.GT.AND P1, PT, R9, RZ, PT ;  /* 0x000000ff0900720b */ /* 0x000fe40003f24000 */
[----:B------:R-:W-:Y:S01]  /*0110*/  FSETP.GT.AND P0, PT, R10, RZ, PT ;  /* 0x000000ff0a00720b */ /* 0x000fe20003f04000 */
[----:B------:R-:W-:Y:S01]  /*0120*/  @!P6 FMUL R4, R4, 0.20000000298023223877 ;  /* 0x3e4ccccd0404e820 */ /* 0x000fe20000400000 */
[----:B------:R-:W-:Y:S01]  /*0130*/  FSETP.GT.AND P6, PT, R11, RZ, PT ;  /* 0x000000ff0b00720b */ /* 0x000fe20003fc4000 */
[----:B------:R-:W-:Y:S02]  /*0140*/  @!P5 FMUL R5, R5, 0.20000000298023223877 ;  /* 0x3e4ccccd0505d820 */ /* 0x000fe40000400000 */
[----:B------:R-:W-:Y:S02]  /*0150*/  @!P4 FMUL R6, R6, 0.20000000298023223877 ;  /* 0x3e4ccccd0606c820 */ /* 0x000fe40000400000 */
[----:B------:R-:W-:-:S02]  /*0160*/  @!P3 FMUL R7, R7, 0.20000000298023223877 ;  /* 0x3e4ccccd0707b820 */ /* 0x000fc40000400000 */
[----:B------:R-:W-:Y:S02]  /*0170*/  @!P2 FMUL R8, R8, 0.20000000298023223877 ;  /* 0x3e4ccccd0808a820 */ /* 0x000fe40000400000 */
[----:B------:R-:W-:Y:S01]  /*0180*/  @!P1 FMUL R9, R9, 0.20000000298023223877 ;  /* 0x3e4ccccd09099820 */ /* 0x000fe20000400000 */
[----:B------:R-:W-:Y:S01]  /*0190*/  STG.E.128 desc[UR4][R2.64], R4 ;  /* 0x0000000402007986 */ /* 0x000fe2000c101d04 */
[----:B------:R-:W-:Y:S02]  /*01a0*/  @!P0 FMUL R10, R10, 0.20000000298023223877 ;  /* 0x3e4ccccd0a0a8820 */ /* 0x000fe40000400000 */
[----:B------:R-:W-:-:S05]  /*01b0*/  @!P6 FMUL R11, R11, 0.20000000298023223877 ;  /* 0x3e4ccccd0b0be820 */ /* 0x000fca0000400000 */
[----:B------:R-:W-:Y:S01]  /*01c0*/  STG.E.128 desc[UR4][R2.64+0x800], R8 ;  /* 0x0008000802007986 */ /* 0x000fe2000c101d04 */
[----:B------:R-:W-:Y:S05]  /*01d0*/  EXIT ;  /* 0x000000000000794d */ /* 0x000fea0003800000 */
.L_x_0:
[----:B------:R-:W-:-:S00]  /*01e0*/  BRA `(.L_x_0) ;  /* 0xfffffffc00fc7947 */ /* 0x000fc0000383ffff */
[----:B------:R-:W-:-:S00]  /*01f0*/  NOP ;  /* 0x0000000000007918 */ /* 0x000fc00000000000 */
        /* <DEDUP_REMOVED lines=8> */
.L_x_1:


//--------------------- .nv.constant0.triton_poi_fused_leaky_relu_26 --------------------------
	.section	.nv.constant0.triton_poi_fused_leaky_relu_26,"a",@progbits
	.sectionflags	@""
	.align	4
.nv.constant0.triton_poi_fused_leaky_relu_26:
	.zero		540
